//
// Generated by NVIDIA NVVM Compiler
//
// Compiler Build ID: CL-36424714
// Cuda compilation tools, release 13.0, V13.0.88
// Based on NVVM 20.0.0
//

.version 9.0
.target sm_100
.address_size 64

	// .globl	_Z9Transposev

.visible .entry _Z9Transposev()
{


	ret;

}


// ===== COMPILED SASS (sm_100) =====

	.target	sm_100

	.elftype	@"ET_EXEC"


//--------------------- .note.nv.tkinfo           --------------------------
	.section	.note.nv.tkinfo,"",@"SHT_NOTE"
	.sectionflags	@"SHF_NOTE_NV_TKINFO"
	.tkinfo
        /*0018*/ 	.word	0x00000002
        /*0030*/ 	.string	""
        /*0030*/ 	.string	"ptxas"
        /*0030*/ 	.string	"Cuda compilation tools, release 13.0, V13.0.88"
        /*0030*/ 	.string	"Build cuda_13.0.r13.0/compiler.36424714_0"
        /*0030*/ 	.string	"-arch sm_100 -m 64 "



//--------------------- .note.nv.cuinfo           --------------------------
	.section	.note.nv.cuinfo,"",@"SHT_NOTE"
	.sectionflags	@"SHF_NOTE_NV_CUINFO"
        /*0018*/ 	.short	0x0002
        /*001a*/ 	.short	0x0064
        /*001c*/ 	.short	0x0082
	.zero		2


//--------------------- .nv.info                  --------------------------
	.section	.nv.info,"",@"SHT_CUDA_INFO"
	.align	4


	//----- nvinfo : EIATTR_REGCOUNT
	.align		4
        /*0000*/ 	.byte	0x04, 0x2f
        /*0002*/ 	.short	(.L_1 - .L_0)
	.align		4
.L_0:
        /*0004*/ 	.word	index@(_Z9Transposev)
        /*0008*/ 	.word	0x00000004


	//----- nvinfo : EIATTR_FRAME_SIZE
	.align		4
.L_1:
        /*000c*/ 	.byte	0x04, 0x11
        /*000e*/ 	.short	(.L_3 - .L_2)
	.align		4
.L_2:
        /*0010*/ 	.word	index@(_Z9Transposev)
        /*0014*/ 	.word	0x00000000


	//----- nvinfo : EIATTR_MIN_STACK_SIZE
	.align		4
.L_3:
        /*0018*/ 	.byte	0x04, 0x12
        /*001a*/ 	.short	(.L_5 - .L_4)
	.align		4
.L_4:
        /*001c*/ 	.word	index@(_Z9Transposev)
        /*0020*/ 	.word	0x00000000
.L_5:


//--------------------- .nv.compat                --------------------------
	.section	.nv.compat,"",@"SHT_CUDA_COMPAT_INFO"
	.align	4
        /*0000*/ 	.byte	0x02, 0x09, 0x00, 0x00, 0x02, 0x02, 0x01, 0x00, 0x02, 0x05, 0x05, 0x00, 0x03, 0x07, 0x01, 0x01
        /*0010*/ 	.byte	0x02, 0x03, 0x00, 0x00, 0x02, 0x06, 0x01, 0x00, 0x04, 0x0b, 0x08, 0x00, 0x09, 0x00, 0x00, 0x00
        /*0020*/ 	.byte	0x00, 0x00, 0x00, 0x00


//--------------------- .nv.info._Z9Transposev    --------------------------
	.section	.nv.info._Z9Transposev,"",@"SHT_CUDA_INFO"
	.sectionflags	@""
	.align	4


	//----- nvinfo : EIATTR_CUDA_API_VERSION
	.align		4
        /*0000*/ 	.byte	0x04, 0x37
        /*0002*/ 	.short	(.L_7 - .L_6)
.L_6:
        /*0004*/ 	.word	0x00000082


	//----- nvinfo : EIATTR_SPARSE_MMA_MASK
	.align		4
.L_7:
        /*0008*/ 	.byte	0x03, 0x50
        /*000a*/ 	.short	0x0000


	//----- nvinfo : EIATTR_MAXREG_COUNT
	.align		4
        /*000c*/ 	.byte	0x03, 0x1b
        /*000e*/ 	.short	0x00ff


	//----- nvinfo : EIATTR_MERCURY_ISA_VERSION
	.align		4
        /*0010*/ 	.byte	0x03, 0x5f
        /*0012*/ 	.short	0x0101


	//----- nvinfo : EIATTR_VRC_CTA_INIT_COUNT
	.align		4
        /*0014*/ 	.byte	0x02, 0x4a
	.zero		1
	.zero		1


	//----- nvinfo : EIATTR_EXIT_INSTR_OFFSETS
	.align		4
        /*0018*/ 	.byte	0x04, 0x1c
        /*001a*/ 	.short	(.L_9 - .L_8)


	//   ....[0]....
.L_8:
        /*001c*/ 	.word	0x00000010


	//----- nvinfo : EIATTR_SW_WAR
	.align		4
.L_9:
        /*0020*/ 	.byte	0x04, 0x36
        /*0022*/ 	.short	(.L_11 - .L_10)
.L_10:
        /*0024*/ 	.word	0x00000008
.L_11:


//--------------------- .nv.callgraph             --------------------------
	.section	.nv.callgraph,"",@"SHT_CUDA_CALLGRAPH"
	.align	4
	.sectionentsize	8
	.align		4
        /*0000*/ 	.word	0x00000000
	.align		4
        /*0004*/ 	.word	0xffffffff
	.align		4
        /*0008*/ 	.word	0x00000000
	.align		4
        /*000c*/ 	.word	0xfffffffe
	.align		4
        /*0010*/ 	.word	0x00000000
	.align		4
        /*0014*/ 	.word	0xfffffffd
	.align		4
        /*0018*/ 	.word	0x00000000
	.align		4
        /*001c*/ 	.word	0xfffffffc


//--------------------- .text._Z9Transposev       --------------------------
	.section	.text._Z9Transposev,"ax",@progbits
	.align	128
        .global         _Z9Transposev
        .type           _Z9Transposev,@function
        .size           _Z9Transposev,(.L_x_1 - _Z9Transposev)
        .other          _Z9Transposev,@"STO_CUDA_ENTRY STV_DEFAULT"
_Z9Transposev:
.text._Z9Transposev:
[----:B------:R-:W-:Y:S01]  /*0000*/  LDC R1, c[0x0][0x37c] ;  /* 0x0000df00ff017b82 */ /* 0x000fe20000000800 */
[----:B------:R-:W-:Y:S05]  /*0010*/  EXIT ;  /* 0x000000000000794d */ /* 0x000fea0003800000 */
.L_x_0:
[----:B------:R-:W-:-:S00]  /*0020*/  BRA `(.L_x_0) ;  /* 0xfffffffc00fc7947 */ /* 0x000fc0000383ffff */
[----:B------:R-:W-:-:S00]  /*0030*/  NOP ;  /* 0x0000000000007918 */ /* 0x000fc00000000000 */
        /* <DEDUP_REMOVED lines=12> */
.L_x_1:


//--------------------- .nv.shared.reserved.0     --------------------------
	.section	.nv.shared.reserved.0,"aw",@nobits
	.weak		__nv_reservedSMEM_offset_0_alias
	.size		__nv_reservedSMEM_offset_0_alias, 0, 64
	.other		__nv_reservedSMEM_offset_0_alias,@"STO_CUDA_RESERVED_SHARED STV_DEFAULT"
__nv_reservedSMEM_offset_0_alias:
	.zero		0
	.zero		64


//--------------------- .nv.constant0._Z9Transposev --------------------------
	.section	.nv.constant0._Z9Transposev,"a",@progbits
	.sectionflags	@""
	.align	4
.nv.constant0._Z9Transposev:
	.zero		896


//--------------------- SYMBOLS --------------------------

	.type		.nv.reservedSmem.offset0,@object
	.size		.nv.reservedSmem.offset0,0x4
